	.headerflags	@"EF_CUDA_TEXMODE_UNIFIED EF_CUDA_64BIT_ADDRESS EF_CUDA_ACCELERATORS EF_CUDA_SM90 EF_CUDA_VIRTUAL_SM(EF_CUDA_SM90)"
	.elftype	@"ET_EXEC"


//--------------------- .nv.info                  --------------------------
	.section	.nv.info,"",@"SHT_CUDA_INFO"
	.align	4


	//----- nvinfo : EIATTR_REGCOUNT
	.align		4
        /*0000*/ 	.byte	0x04, 0x2f
        /*0002*/ 	.short	(.L_3 - .L_2)
	.align		4
.L_2:
        /*0004*/ 	.word	index@(triton_poi_fused__native_batch_norm_legit_no_training_23)
        /*0008*/ 	.word	0x00000010


	//----- nvinfo : EIATTR_MIN_STACK_SIZE
	.align		4
.L_3:
        /*000c*/ 	.byte	0x04, 0x12
        /*000e*/ 	.short	(.L_5 - .L_4)
	.align		4
.L_4:
        /*0010*/ 	.word	index@(triton_poi_fused__native_batch_norm_legit_no_training_23)
        /*0014*/ 	.word	0x00000000


	//----- nvinfo : EIATTR_FRAME_SIZE
	.align		4
.L_5:
        /*0018*/ 	.byte	0x04, 0x11
        /*001a*/ 	.short	(.L_7 - .L_6)
	.align		4
.L_6:
        /*001c*/ 	.word	index@(triton_poi_fused__native_batch_norm_legit_no_training_23)
        /*0020*/ 	.word	0x00000000


	//----- nvinfo : EIATTR_MIN_STACK_SIZE
	.align		4
.L_7:
        /*0024*/ 	.byte	0x04, 0x12
        /*0026*/ 	.short	(.L_9 - .L_8)
	.align		4
.L_8:
        /*0028*/ 	.word	index@(triton_poi_fused__native_batch_norm_legit_no_training_23)
        /*002c*/ 	.word	0x00000000
.L_9:


//--------------------- .nv.info.triton_poi_fused__native_batch_norm_legit_no_training_23 --------------------------
	.section	.nv.info.triton_poi_fused__native_batch_norm_legit_no_training_23,"",@"SHT_CUDA_INFO"
	.sectionflags	@""
	.align	4


	//----- nvinfo : EIATTR_CUDA_API_VERSION
	.align		4
        /*0000*/ 	.byte	0x04, 0x37
        /*0002*/ 	.short	(.L_11 - .L_10)
.L_10:
        /*0004*/ 	.word	0x0000007c


	//----- nvinfo : EIATTR_KPARAM_INFO
	.align		4
.L_11:
        /*0008*/ 	.byte	0x04, 0x17
        /*000a*/ 	.short	(.L_13 - .L_12)
.L_12:
        /*000c*/ 	.word	0x00000000
        /*0010*/ 	.short	0x0006
        /*0012*/ 	.short	0x0030
        /*0014*/ 	.byte	0x00, 0xf0, 0x11, 0x00


	//----- nvinfo : EIATTR_KPARAM_INFO
	.align		4
.L_13:
        /*0018*/ 	.byte	0x04, 0x17
        /*001a*/ 	.short	(.L_15 - .L_14)
.L_14:
        /*001c*/ 	.word	0x00000000
        /*0020*/ 	.short	0x0005
        /*0022*/ 	.short	0x0028
        /*0024*/ 	.byte	0x00, 0xf4, 0x21, 0x00


	//----- nvinfo : EIATTR_KPARAM_INFO
	.align		4
.L_15:
        /*0028*/ 	.byte	0x04, 0x17
        /*002a*/ 	.short	(.L_17 - .L_16)
.L_16:
        /*002c*/ 	.word	0x00000000
        /*0030*/ 	.short	0x0004
        /*0032*/ 	.short	0x0020
        /*0034*/ 	.byte	0x00, 0xf4, 0x21, 0x00


	//----- nvinfo : EIATTR_KPARAM_INFO
	.align		4
.L_17:
        /*0038*/ 	.byte	0x04, 0x17
        /*003a*/ 	.short	(.L_19 - .L_18)
.L_18:
        /*003c*/ 	.word	0x00000000
        /*0040*/ 	.short	0x0003
        /*0042*/ 	.short	0x0018
        /*0044*/ 	.byte	0x00, 0xf4, 0x21, 0x00


	//----- nvinfo : EIATTR_KPARAM_INFO
	.align		4
.L_19:
        /*0048*/ 	.byte	0x04, 0x17
        /*004a*/ 	.short	(.L_21 - .L_20)
.L_20:
        /*004c*/ 	.word	0x00000000
        /*0050*/ 	.short	0x0002
        /*0052*/ 	.short	0x0010
        /*0054*/ 	.byte	0x00, 0xf4, 0x21, 0x00


	//----- nvinfo : EIATTR_KPARAM_INFO
	.align		4
.L_21:
        /*0058*/ 	.byte	0x04, 0x17
        /*005a*/ 	.short	(.L_23 - .L_22)
.L_22:
        /*005c*/ 	.word	0x00000000
        /*0060*/ 	.short	0x0001
        /*0062*/ 	.short	0x0008
        /*0064*/ 	.byte	0x00, 0xf4, 0x21, 0x00


	//----- nvinfo : EIATTR_KPARAM_INFO
	.align		4
.L_23:
        /*0068*/ 	.byte	0x04, 0x17
        /*006a*/ 	.short	(.L_25 - .L_24)
.L_24:
        /*006c*/ 	.word	0x00000000
        /*0070*/ 	.short	0x0000
        /*0072*/ 	.short	0x0000
        /*0074*/ 	.byte	0x00, 0xf4, 0x21, 0x00


	//----- nvinfo : EIATTR_SPARSE_MMA_MASK
	.align		4
.L_25:
        /*0078*/ 	.byte	0x03, 0x50
        /*007a*/ 	.short	0x0000


	//----- nvinfo : EIATTR_MAXREG_COUNT
	.align		4
        /*007c*/ 	.byte	0x03, 0x1b
        /*007e*/ 	.short	0x00ff


	//----- nvinfo : EIATTR_EXIT_INSTR_OFFSETS
	.align		4
        /*0080*/ 	.byte	0x04, 0x1c
        /*0082*/ 	.short	(.L_27 - .L_26)


	//   ....[0]....
.L_26:
        /*0084*/ 	.word	0x000002b0


	//----- nvinfo : EIATTR_REQNTID
	.align		4
.L_27:
        /*0088*/ 	.byte	0x04, 0x10
        /*008a*/ 	.short	(.L_29 - .L_28)
.L_28:
        /*008c*/ 	.word	0x00000080
        /*0090*/ 	.word	0x00000001
        /*0094*/ 	.word	0x00000001


	//----- nvinfo : EIATTR_CBANK_PARAM_SIZE
	.align		4
.L_29:
        /*0098*/ 	.byte	0x03, 0x19
        /*009a*/ 	.short	0x0034


	//----- nvinfo : EIATTR_PARAM_CBANK
	.align		4
        /*009c*/ 	.byte	0x04, 0x0a
        /*009e*/ 	.short	(.L_31 - .L_30)
	.align		4
.L_30:
        /*00a0*/ 	.word	index@(.nv.constant0.triton_poi_fused__native_batch_norm_legit_no_training_23)
        /*00a4*/ 	.short	0x0210
        /*00a6*/ 	.short	0x0034


	//----- nvinfo : EIATTR_SW_WAR
	.align		4
.L_31:
        /*00a8*/ 	.byte	0x04, 0x36
        /*00aa*/ 	.short	(.L_33 - .L_32)
.L_32:
        /*00ac*/ 	.word	0x00000008
.L_33:


//--------------------- .nv.callgraph             --------------------------
	.section	.nv.callgraph,"",@"SHT_CUDA_CALLGRAPH"
	.align	4
	.sectionentsize	8
	.align		4
        /*0000*/ 	.word	0x00000000
	.align		4
        /*0004*/ 	.word	0xffffffff
	.align		4
        /*0008*/ 	.word	0x00000000
	.align		4
        /*000c*/ 	.word	0xfffffffe
	.align		4
        /*0010*/ 	.word	0x00000000
	.align		4
        /*0014*/ 	.word	0xfffffffd
	.align		4
        /*0018*/ 	.word	0x00000000
	.align		4
        /*001c*/ 	.word	0xfffffffc


//--------------------- .nv.constant4             --------------------------
	.section	.nv.constant4,"a",@progbits
	.align	8
	.align		8
.nv.constant4:
        /*0000*/ 	.dword	_$_str
	.align		8
        /*0008*/ 	.dword	_$_str_$_2


//--------------------- .text.triton_poi_fused__native_batch_norm_legit_no_training_23 --------------------------
	.section	.text.triton_poi_fused__native_batch_norm_legit_no_training_23,"ax",@progbits
	.align	128
        .global         triton_poi_fused__native_batch_norm_legit_no_training_23
        .type           triton_poi_fused__native_batch_norm_legit_no_training_23,@function
        .size           triton_poi_fused__native_batch_norm_legit_no_training_23,(.L_x_1 - triton_poi_fused__native_batch_norm_legit_no_training_23)
        .other          triton_poi_fused__native_batch_norm_legit_no_training_23,@"STO_CUDA_ENTRY STV_DEFAULT"
triton_poi_fused__native_batch_norm_legit_no_training_23:
.text.triton_poi_fused__native_batch_norm_legit_no_training_23:
[----:B------:R-:W-:Y:S01]  /*0000*/  LDC R1, c[0x0][0x28] ;  /* 0x00000a00ff017b82 */ /* 0x000fe20000000800 */
[----:B------:R-:W1:Y:S07]  /*0010*/  S2R R0, SR_TID.X ;  /* 0x0000000000007919 */ /* 0x000e6e0000002100 */
[----:B------:R-:W2:Y:S01]  /*0020*/  LDC.64 R6, c[0x0][0x220] ;  /* 0x00008800ff067b82 */ /* 0x000ea20000000a00 */
[----:B------:R-:W-:Y:S01]  /*0030*/  ULDC.64 UR4, c[0x0][0x208] ;  /* 0x0000820000047ab9 */ /* 0x000fe20000000a00 */
[----:B------:R-:W3:Y:S06]  /*0040*/  S2R R3, SR_CTAID.X ;  /* 0x0000000000037919 */ /* 0x000eec0000002500 */
[----:B------:R-:W4:Y:S08]  /*0050*/  LDC.64 R4, c[0x0][0x218] ;  /* 0x00008600ff047b82 */ /* 0x000f300000000a00 */
[----:B------:R-:W5:Y:S08]  /*0060*/  LDC.64 R8, c[0x0][0x228] ;  /* 0x00008a00ff087b82 */ /* 0x000f700000000a00 */
[----:B------:R-:W5:Y:S01]  /*0070*/  LDC.64 R10, c[0x0][0x230] ;  /* 0x00008c00ff0a7b82 */ /* 0x000f620000000a00 */
[----:B-1----:R-:W-:-:S02]  /*0080*/  LOP3.LUT R0, R0, 0x7f, RZ, 0xc0, !PT ;  /* 0x0000007f00007812 */ /* 0x002fc400078ec0ff */
[----:B---3--:R-:W-:Y:S02]  /*0090*/  SHF.R.S32.HI R2, RZ, 0x18, R3 ;  /* 0x00000018ff027819 */ /* 0x008fe40000011403 */
[----:B------:R-:W-:Y:S02]  /*00a0*/  LEA R0, R3, R0, 0x7 ;  /* 0x0000000003007211 */ /* 0x000fe400078e38ff */
[----:B------:R-:W-:-:S04]  /*00b0*/  SGXT R3, R2, 0x1 ;  /* 0x000000010203781a */ /* 0x000fc80000000200 */
[----:B------:R-:W-:-:S04]  /*00c0*/  LEA.HI R3, R3, R0, RZ, 0x7 ;  /* 0x0000000003037211 */ /* 0x000fc800078f38ff */
[----:B------:R-:W-:-:S04]  /*00d0*/  LOP3.LUT R3, R3, 0xffffff80, RZ, 0xc0, !PT ;  /* 0xffffff8003037812 */ /* 0x000fc800078ec0ff */
[----:B------:R-:W-:Y:S02]  /*00e0*/  IADD3 R13, R0, -R3, RZ ;  /* 0x80000003000d7210 */ /* 0x000fe40007ffe0ff */
[----:B------:R-:W1:Y:S03]  /*00f0*/  LDC.64 R2, c[0x0][0x210] ;  /* 0x00008400ff027b82 */ /* 0x000e660000000a00 */
[----:B--2---:R-:W-:-:S06]  /*0100*/  IMAD.WIDE R6, R13, 0x4, R6 ;  /* 0x000000040d067825 */ /* 0x004fcc00078e0206 */
[----:B------:R-:W2:Y:S01]  /*0110*/  LDG.E.EL R6, desc[UR4][R6.64] ;  /* 0x0000000406067981 */ /* 0x000ea2000c2e1900 */
[----:B----4-:R-:W-:-:S04]  /*0120*/  IMAD.WIDE R4, R13, 0x4, R4 ;  /* 0x000000040d047825 */ /* 0x010fc800078e0204 */
[C---:B-----5:R-:W-:Y:S02]  /*0130*/  IMAD.WIDE R8, R13.reuse, 0x4, R8 ;  /* 0x000000040d087825 */ /* 0x060fe400078e0208 */
[----:B------:R3:W4:Y:S02]  /*0140*/  LDG.E.EL R5, desc[UR4][R4.64] ;  /* 0x0000000404057981 */ /* 0x000724000c2e1900 */
[----:B0-----:R-:W-:Y:S02]  /*0150*/  IMAD.WIDE R10, R13, 0x4, R10 ;  /* 0x000000040d0a7825 */ /* 0x001fe400078e020a */
[----:B------:R-:W5:Y:S02]  /*0160*/  LDG.E.EL R8, desc[UR4][R8.64] ;  /* 0x0000000408087981 */ /* 0x000f64000c2e1900 */
[C---:B-1----:R-:W-:Y:S02]  /*0170*/  IMAD.WIDE R2, R0.reuse, 0x4, R2 ;  /* 0x0000000400027825 */ /* 0x042fe400078e0202 */
[----:B------:R-:W5:Y:S04]  /*0180*/  LDG.E.EL R11, desc[UR4][R10.64] ;  /* 0x000000040a0b7981 */ /* 0x000f68000c2e1900 */
[----:B------:R0:W4:Y:S01]  /*0190*/  LDG.E R12, desc[UR4][R2.64] ;  /* 0x00000004020c7981 */ /* 0x000122000c1e1900 */
[----:B---3--:R-:W-:Y:S01]  /*01a0*/  HFMA2.MMA R4, -RZ, RZ, 1.625, 0 ;  /* 0x3e800000ff047435 */ /* 0x008fe200000001ff */
[----:B0-----:R-:W0:Y:S02]  /*01b0*/  LDC.64 R2, c[0x0][0x238] ;  /* 0x00008e00ff027b82 */ /* 0x001e240000000a00 */
[----:B0-----:R-:W-:-:S04]  /*01c0*/  IMAD.WIDE R2, R0, 0x4, R2 ;  /* 0x0000000400027825 */ /* 0x001fc800078e0202 */
[----:B--2---:R-:W-:-:S04]  /*01d0*/  FADD R6, R6, 9.9999997473787516356e-06 ;  /* 0x3727c5ac06067421 */ /* 0x004fc80000000000 */
[----:B------:R-:W0:Y:S02]  /*01e0*/  MUFU.SQRT R7, R6 ;  /* 0x0000000600077308 */ /* 0x000e240000002000 */
[C---:B0-----:R-:W-:Y:S02]  /*01f0*/  FSETP.GT.AND P0, PT, R7.reuse, 8.50705917302346158658e+37, PT ;  /* 0x7e8000000700780b */ /* 0x041fe40003f04000 */
[----:B------:R-:W-:-:S11]  /*0200*/  FSETP.GEU.AND P1, PT, R7, 1.175494350822287508e-38, PT ;  /* 0x008000000700780b */ /* 0x000fd60003f2e000 */
[----:B------:R-:W-:-:S04]  /*0210*/  @P0 FMUL R7, R7, 0.25 ;  /* 0x3e80000007070820 */ /* 0x000fc80000400000 */
[----:B------:R-:W-:-:S06]  /*0220*/  @!P1 FMUL R7, R7, 16777216 ;  /* 0x4b80000007079820 */ /* 0x000fcc0000400000 */
[----:B------:R-:W0:Y:S01]  /*0230*/  MUFU.RCP R7, R7 ;  /* 0x0000000700077308 */ /* 0x000e220000001000 */
[----:B------:R-:W-:Y:S01]  /*0240*/  FSEL R4, R4, 1, P0 ;  /* 0x3f80000004047808 */ /* 0x000fe20000000000 */
[----:B----4-:R-:W-:-:S04]  /*0250*/  FADD R5, R12, -R5 ;  /* 0x800000050c057221 */ /* 0x010fc80000000000 */
[----:B------:R-:W-:-:S04]  /*0260*/  @!P1 FMUL R4, R4, 16777216 ;  /* 0x4b80000004049820 */ /* 0x000fc80000400000 */
[----:B0-----:R-:W-:-:S04]  /*0270*/  FMUL R4, R7, R4 ;  /* 0x0000000407047220 */ /* 0x001fc80000400000 */
[----:B------:R-:W-:-:S04]  /*0280*/  FMUL R4, R5, R4 ;  /* 0x0000000405047220 */ /* 0x000fc80000400000 */
[----:B-----5:R-:W-:-:S05]  /*0290*/  FFMA R11, R8, R4, R11 ;  /* 0x00000004080b7223 */ /* 0x020fca000000000b */
[----:B------:R-:W-:Y:S01]  /*02a0*/  STG.E desc[UR4][R2.64], R11 ;  /* 0x0000000b02007986 */ /* 0x000fe2000c101904 */
[----:B------:R-:W-:Y:S05]  /*02b0*/  EXIT ;  /* 0x000000000000794d */ /* 0x000fea0003800000 */
.L_x_0:
[----:B------:R-:W-:-:S00]  /*02c0*/  BRA `(.L_x_0) ;  /* 0xfffffffc00fc7947 */ /* 0x000fc0000383ffff */
[----:B------:R-:W-:-:S00]  /*02d0*/  NOP ;  /* 0x0000000000007918 */ /* 0x000fc00000000000 */
        /* <DEDUP_REMOVED lines=10> */
.L_x_1:


//--------------------- .nv.global.init           --------------------------
	.section	.nv.global.init,"aw",@progbits
.nv.global.init:
	.type		_$_str,@object
	.size		_$_str,(_$_str_$_2 - _$_str)
_$_str:
        /*0000*/ 	.byte	0x5f, 0x5f, 0x43, 0x55, 0x44, 0x41, 0x5f, 0x46, 0x54, 0x5a, 0x00
	.type		_$_str_$_2,@object
	.size		_$_str_$_2,(.L_1 - _$_str_$_2)
_$_str_$_2:
        /*000b*/ 	.byte	0x5f, 0x5f, 0x43, 0x55, 0x44, 0x41, 0x5f, 0x50, 0x52, 0x45, 0x43, 0x5f, 0x53, 0x51, 0x52, 0x54
        /*001b*/ 	.byte	0x00
.L_1:


//--------------------- .nv.constant0.triton_poi_fused__native_batch_norm_legit_no_training_23 --------------------------
	.section	.nv.constant0.triton_poi_fused__native_batch_norm_legit_no_training_23,"a",@progbits
	.sectionflags	@""
	.align	4
.nv.constant0.triton_poi_fused__native_batch_norm_legit_no_training_23:
	.zero		580
